	.headerflags	@"EF_CUDA_TEXMODE_UNIFIED EF_CUDA_64BIT_ADDRESS EF_CUDA_ACCELERATORS EF_CUDA_SM90 EF_CUDA_VIRTUAL_SM(EF_CUDA_SM90)"
	.elftype	@"ET_EXEC"


//--------------------- .nv.info                  --------------------------
	.section	.nv.info,"",@"SHT_CUDA_INFO"
	.align	4


	//----- nvinfo : EIATTR_REGCOUNT
	.align		4
        /*0000*/ 	.byte	0x04, 0x2f
        /*0002*/ 	.short	(.L_1 - .L_0)
	.align		4
.L_0:
        /*0004*/ 	.word	index@(triton_poi_fused_convolution_11)
        /*0008*/ 	.word	0x00000019


	//----- nvinfo : EIATTR_MIN_STACK_SIZE
	.align		4
.L_1:
        /*000c*/ 	.byte	0x04, 0x12
        /*000e*/ 	.short	(.L_3 - .L_2)
	.align		4
.L_2:
        /*0010*/ 	.word	index@(triton_poi_fused_convolution_11)
        /*0014*/ 	.word	0x00000000


	//----- nvinfo : EIATTR_FRAME_SIZE
	.align		4
.L_3:
        /*0018*/ 	.byte	0x04, 0x11
        /*001a*/ 	.short	(.L_5 - .L_4)
	.align		4
.L_4:
        /*001c*/ 	.word	index@(triton_poi_fused_convolution_11)
        /*0020*/ 	.word	0x00000000


	//----- nvinfo : EIATTR_MIN_STACK_SIZE
	.align		4
.L_5:
        /*0024*/ 	.byte	0x04, 0x12
        /*0026*/ 	.short	(.L_7 - .L_6)
	.align		4
.L_6:
        /*0028*/ 	.word	index@(triton_poi_fused_convolution_11)
        /*002c*/ 	.word	0x00000000
.L_7:


//--------------------- .nv.info.triton_poi_fused_convolution_11 --------------------------
	.section	.nv.info.triton_poi_fused_convolution_11,"",@"SHT_CUDA_INFO"
	.sectionflags	@""
	.align	4


	//----- nvinfo : EIATTR_CUDA_API_VERSION
	.align		4
        /*0000*/ 	.byte	0x04, 0x37
        /*0002*/ 	.short	(.L_9 - .L_8)
.L_8:
        /*0004*/ 	.word	0x0000007c


	//----- nvinfo : EIATTR_KPARAM_INFO
	.align		4
.L_9:
        /*0008*/ 	.byte	0x04, 0x17
        /*000a*/ 	.short	(.L_11 - .L_10)
.L_10:
        /*000c*/ 	.word	0x00000000
        /*0010*/ 	.short	0x0003
        /*0012*/ 	.short	0x0014
        /*0014*/ 	.byte	0x00, 0xf0, 0x11, 0x00


	//----- nvinfo : EIATTR_KPARAM_INFO
	.align		4
.L_11:
        /*0018*/ 	.byte	0x04, 0x17
        /*001a*/ 	.short	(.L_13 - .L_12)
.L_12:
        /*001c*/ 	.word	0x00000000
        /*0020*/ 	.short	0x0002
        /*0022*/ 	.short	0x0010
        /*0024*/ 	.byte	0x00, 0xf0, 0x11, 0x00


	//----- nvinfo : EIATTR_KPARAM_INFO
	.align		4
.L_13:
        /*0028*/ 	.byte	0x04, 0x17
        /*002a*/ 	.short	(.L_15 - .L_14)
.L_14:
        /*002c*/ 	.word	0x00000000
        /*0030*/ 	.short	0x0001
        /*0032*/ 	.short	0x0008
        /*0034*/ 	.byte	0x00, 0xf4, 0x21, 0x00


	//----- nvinfo : EIATTR_KPARAM_INFO
	.align		4
.L_15:
        /*0038*/ 	.byte	0x04, 0x17
        /*003a*/ 	.short	(.L_17 - .L_16)
.L_16:
        /*003c*/ 	.word	0x00000000
        /*0040*/ 	.short	0x0000
        /*0042*/ 	.short	0x0000
        /*0044*/ 	.byte	0x00, 0xf4, 0x21, 0x00


	//----- nvinfo : EIATTR_SPARSE_MMA_MASK
	.align		4
.L_17:
        /*0048*/ 	.byte	0x03, 0x50
        /*004a*/ 	.short	0x0000


	//----- nvinfo : EIATTR_MAXREG_COUNT
	.align		4
        /*004c*/ 	.byte	0x03, 0x1b
        /*004e*/ 	.short	0x00ff


	//----- nvinfo : EIATTR_EXIT_INSTR_OFFSETS
	.align		4
        /*0050*/ 	.byte	0x04, 0x1c
        /*0052*/ 	.short	(.L_19 - .L_18)


	//   ....[0]....
.L_18:
        /*0054*/ 	.word	0x00000510


	//   ....[1]....
        /*0058*/ 	.word	0x00000560


	//----- nvinfo : EIATTR_REQNTID
	.align		4
.L_19:
        /*005c*/ 	.byte	0x04, 0x10
        /*005e*/ 	.short	(.L_21 - .L_20)
.L_20:
        /*0060*/ 	.word	0x00000080
        /*0064*/ 	.word	0x00000001
        /*0068*/ 	.word	0x00000001


	//----- nvinfo : EIATTR_CBANK_PARAM_SIZE
	.align		4
.L_21:
        /*006c*/ 	.byte	0x03, 0x19
        /*006e*/ 	.short	0x0018


	//----- nvinfo : EIATTR_PARAM_CBANK
	.align		4
        /*0070*/ 	.byte	0x04, 0x0a
        /*0072*/ 	.short	(.L_23 - .L_22)
	.align		4
.L_22:
        /*0074*/ 	.word	index@(.nv.constant0.triton_poi_fused_convolution_11)
        /*0078*/ 	.short	0x0210
        /*007a*/ 	.short	0x0018


	//----- nvinfo : EIATTR_SW_WAR
	.align		4
.L_23:
        /*007c*/ 	.byte	0x04, 0x36
        /*007e*/ 	.short	(.L_25 - .L_24)
.L_24:
        /*0080*/ 	.word	0x00000008
.L_25:


//--------------------- .nv.callgraph             --------------------------
	.section	.nv.callgraph,"",@"SHT_CUDA_CALLGRAPH"
	.align	4
	.sectionentsize	8
	.align		4
        /*0000*/ 	.word	0x00000000
	.align		4
        /*0004*/ 	.word	0xffffffff
	.align		4
        /*0008*/ 	.word	0x00000000
	.align		4
        /*000c*/ 	.word	0xfffffffe
	.align		4
        /*0010*/ 	.word	0x00000000
	.align		4
        /*0014*/ 	.word	0xfffffffd
	.align		4
        /*0018*/ 	.word	0x00000000
	.align		4
        /*001c*/ 	.word	0xfffffffc


//--------------------- .text.triton_poi_fused_convolution_11 --------------------------
	.section	.text.triton_poi_fused_convolution_11,"ax",@progbits
	.sectionflags	@"SHF_BARRIERS=1"
	.align	128
        .global         triton_poi_fused_convolution_11
        .type           triton_poi_fused_convolution_11,@function
        .size           triton_poi_fused_convolution_11,(.L_x_1 - triton_poi_fused_convolution_11)
        .other          triton_poi_fused_convolution_11,@"STO_CUDA_ENTRY STV_DEFAULT"
triton_poi_fused_convolution_11:
.text.triton_poi_fused_convolution_11:
[----:B------:R-:W0:Y:S02]  /*0000*/  LDC R1, c[0x0][0x28] ;  /* 0x00000a00ff017b82 */ /* 0x000e240000000800 */
[----:B------:R-:W1:Y:S01]  /*0010*/  S2R R0, SR_CTAID.X ;  /* 0x0000000000007919 */ /* 0x000e620000002500 */
[----:B------:R-:W2:Y:S01]  /*0020*/  LDC.64 R4, c[0x0][0x210] ;  /* 0x00008400ff047b82 */ /* 0x000ea20000000a00 */
[----:B------:R-:W-:Y:S02]  /*0030*/  CS2R R8, SRZ ;  /* 0x0000000000087805 */ /* 0x000fe4000001ff00 */
[----:B------:R-:W-:Y:S01]  /*0040*/  CS2R R10, SRZ ;  /* 0x00000000000a7805 */ /* 0x000fe2000001ff00 */
[----:B------:R-:W3:Y:S01]  /*0050*/  S2R R12, SR_TID.X ;  /* 0x00000000000c7919 */ /* 0x000ee20000002100 */
[----:B------:R-:W-:Y:S01]  /*0060*/  ULDC.64 UR6, c[0x0][0x208] ;  /* 0x0000820000067ab9 */ /* 0x000fe20000000a00 */
[----:B------:R-:W4:Y:S01]  /*0070*/  S2R R2, SR_CTAID.Y ;  /* 0x0000000000027919 */ /* 0x000f220000002600 */
[----:B-1----:R-:W-:Y:S02]  /*0080*/  IMAD.SHL.U32 R0, R0, 0x20, RZ ;  /* 0x0000002000007824 */ /* 0x002fe400078e00ff */
[----:B---3--:R-:W-:Y:S01]  /*0090*/  IMAD.SHL.U32 R17, R12, 0x4, RZ ;  /* 0x000000040c117824 */ /* 0x008fe200078e00ff */
[----:B------:R-:W-:Y:S01]  /*00a0*/  SHF.R.U32.HI R3, RZ, 0x3, R12 ;  /* 0x00000003ff037819 */ /* 0x000fe2000001160c */
[----:B----4-:R-:W-:-:S03]  /*00b0*/  IMAD.SHL.U32 R2, R2, 0x20, RZ ;  /* 0x0000002002027824 */ /* 0x010fc600078e00ff */
[----:B------:R-:W-:Y:S02]  /*00c0*/  LOP3.LUT R13, R0, 0x1c, R17, 0xf8, !PT ;  /* 0x0000001c000d7812 */ /* 0x000fe400078ef811 */
[----:B------:R-:W-:Y:S02]  /*00d0*/  SGXT.U32 R3, R3, 0x4 ;  /* 0x000000040303781a */ /* 0x000fe40000000000 */
[----:B------:R-:W-:Y:S02]  /*00e0*/  ISETP.GE.AND P0, PT, R13, 0x400, PT ;  /* 0x000004000d00780c */ /* 0x000fe40003f06270 */
[----:B------:R-:W-:Y:S02]  /*00f0*/  LOP3.LUT R6, R2, R3, RZ, 0xfc, !PT ;  /* 0x0000000302067212 */ /* 0x000fe400078efcff */
[----:B------:R-:W-:Y:S02]  /*0100*/  LOP3.LUT R7, R2, 0x10, R3, 0xfe, !PT ;  /* 0x0000001002077812 */ /* 0x000fe400078efe03 */
[C---:B------:R-:W-:Y:S01]  /*0110*/  ISETP.LT.AND P1, PT, R6.reuse, 0x100, !P0 ;  /* 0x000001000600780c */ /* 0x040fe20004721270 */
[--C-:B------:R-:W-:Y:S01]  /*0120*/  IMAD R15, R6, 0x400, R13.reuse ;  /* 0x00000400060f7824 */ /* 0x100fe200078e020d */
[C---:B------:R-:W-:Y:S01]  /*0130*/  ISETP.LT.AND P0, PT, R7.reuse, 0x100, !P0 ;  /* 0x000001000700780c */ /* 0x040fe20004701270 */
[----:B------:R-:W-:-:S02]  /*0140*/  IMAD R19, R7, 0x400, R13 ;  /* 0x0000040007137824 */ /* 0x000fc400078e020d */
[----:B--2---:R-:W-:Y:S01]  /*0150*/  IMAD.WIDE R14, R15, 0x4, R4 ;  /* 0x000000040f0e7825 */ /* 0x004fe200078e0204 */
[----:B------:R-:W-:-:S03]  /*0160*/  CS2R R6, SRZ ;  /* 0x0000000000067805 */ /* 0x000fc6000001ff00 */
[----:B------:R-:W-:Y:S01]  /*0170*/  IMAD.WIDE R18, R19, 0x4, R4 ;  /* 0x0000000413127825 */ /* 0x000fe200078e0204 */
[----:B------:R-:W-:-:S03]  /*0180*/  CS2R R4, SRZ ;  /* 0x0000000000047805 */ /* 0x000fc6000001ff00 */
[----:B------:R1:W2:Y:S04]  /*0190*/  @P1 LDG.E.EL.128 R8, desc[UR6][R14.64] ;  /* 0x000000060e081981 */ /* 0x0002a8000c2e1d00 */
[----:B------:R3:W4:Y:S01]  /*01a0*/  @P0 LDG.E.EL.128 R4, desc[UR6][R18.64] ;  /* 0x0000000612040981 */ /* 0x000722000c2e1d00 */
[----:B------:R-:W5:Y:S01]  /*01b0*/  S2UR UR5, SR_CgaCtaId ;  /* 0x00000000000579c3 */ /* 0x000f620000008800 */
[----:B------:R-:W-:Y:S01]  /*01c0*/  IMAD.SHL.U32 R13, R12, 0x80, RZ ;  /* 0x000000800c0d7824 */ /* 0x000fe200078e00ff */
[----:B------:R-:W-:Y:S01]  /*01d0*/  UMOV UR4, 0x400 ;  /* 0x0000040000047882 */ /* 0x000fe20000000000 */
[----:B------:R-:W-:Y:S02]  /*01e0*/  SHF.R.U32.HI R12, RZ, 0x1, R12 ;  /* 0x00000001ff0c7819 */ /* 0x000fe4000001160c */
[----:B------:R-:W-:-:S02]  /*01f0*/  LOP3.LUT R2, R2, 0x1c, R17, 0xf8, !PT ;  /* 0x0000001c02027812 */ /* 0x000fc400078ef811 */
[----:B------:R-:W-:Y:S02]  /*0200*/  LOP3.LUT R16, R13, 0x380, RZ, 0xc0, !PT ;  /* 0x000003800d107812 */ /* 0x000fe400078ec0ff */
[----:B-1----:R-:W-:Y:S02]  /*0210*/  LOP3.LUT R15, R12, 0x3c, RZ, 0xc0, !PT ;  /* 0x0000003c0c0f7812 */ /* 0x002fe400078ec0ff */
[----:B------:R-:W-:Y:S02]  /*0220*/  SHF.R.U32.HI R14, RZ, 0x3, R16 ;  /* 0x00000003ff0e7819 */ /* 0x000fe40000011610 */
[C---:B------:R-:W-:Y:S02]  /*0230*/  LOP3.LUT R13, R16.reuse, R3, RZ, 0xfc, !PT ;  /* 0x00000003100d7212 */ /* 0x040fe400078efcff */
[C---:B------:R-:W-:Y:S02]  /*0240*/  LOP3.LUT R20, R16.reuse, 0x20, RZ, 0xfc, !PT ;  /* 0x0000002010147812 */ /* 0x040fe400078efcff */
[----:B------:R-:W-:-:S02]  /*0250*/  LOP3.LUT R22, R16, 0x40, RZ, 0xfc, !PT ;  /* 0x0000004010167812 */ /* 0x000fc400078efcff */
[----:B------:R-:W-:Y:S02]  /*0260*/  LOP3.LUT R14, R14, R16, R3, 0xfe, !PT ;  /* 0x000000100e0e7212 */ /* 0x000fe400078efe03 */
[----:B------:R-:W-:Y:S02]  /*0270*/  LOP3.LUT R16, R16, 0x60, RZ, 0xfc, !PT ;  /* 0x0000006010107812 */ /* 0x000fe400078efcff */
[-C--:B------:R-:W-:Y:S01]  /*0280*/  LEA.HI R20, R20, R13.reuse, RZ, 0x1d ;  /* 0x0000000d14147211 */ /* 0x080fe200078fe8ff */
[----:B-----5:R-:W-:Y:S01]  /*0290*/  UPRMT UR4, UR5, 0x654, UR4 ;  /* 0x0000065405047896 */ /* 0x020fe20008000004 */
[-C--:B------:R-:W-:Y:S02]  /*02a0*/  LEA.HI R22, R22, R13.reuse, RZ, 0x1d ;  /* 0x0000000d16167211 */ /* 0x080fe400078fe8ff */
[----:B------:R-:W-:Y:S02]  /*02b0*/  LEA.HI R13, R16, R13, RZ, 0x1d ;  /* 0x0000000d100d7211 */ /* 0x000fe400078fe8ff */
[----:B------:R-:W-:-:S02]  /*02c0*/  LOP3.LUT R16, R17, 0x1fc, RZ, 0xc0, !PT ;  /* 0x000001fc11107812 */ /* 0x000fc400078ec0ff */
[----:B---3--:R-:W-:Y:S02]  /*02d0*/  LEA R19, R14, UR4, 0x2 ;  /* 0x000000040e137c11 */ /* 0x008fe4000f8e10ff */
[----:B------:R-:W-:Y:S01]  /*02e0*/  LEA R20, R20, UR4, 0x2 ;  /* 0x0000000414147c11 */ /* 0x000fe2000f8e10ff */
[----:B------:R-:W-:Y:S01]  /*02f0*/  IMAD.IADD R15, R16, 0x1, R15 ;  /* 0x00000001100f7824 */ /* 0x000fe200078e020f */
[----:B------:R-:W-:Y:S02]  /*0300*/  LEA R21, R22, UR4, 0x2 ;  /* 0x0000000416157c11 */ /* 0x000fe4000f8e10ff */
[----:B------:R-:W-:Y:S02]  /*0310*/  LEA R18, R13, UR4, 0x2 ;  /* 0x000000040d127c11 */ /* 0x000fe4000f8e10ff */
[----:B------:R-:W-:Y:S02]  /*0320*/  LEA R15, R15, UR4, 0x2 ;  /* 0x000000040f0f7c11 */ /* 0x000fe4000f8e10ff */
[----:B------:R-:W-:-:S02]  /*0330*/  SHF.R.S32.HI R17, RZ, 0x1f, R2 ;  /* 0x0000001fff117819 */ /* 0x000fc40000011402 */
[----:B------:R-:W-:Y:S02]  /*0340*/  ISETP.GE.AND P0, PT, R2, 0x100, PT ;  /* 0x000001000200780c */ /* 0x000fe40003f06270 */
[----:B------:R-:W-:Y:S01]  /*0350*/  LEA.HI R17, R17, R2, RZ, 0x6 ;  /* 0x0000000211117211 */ /* 0x000fe200078f30ff */
[----:B--2---:R-:W-:Y:S04]  /*0360*/  STS [R19], R8 ;  /* 0x0000000813007388 */ /* 0x004fe80000000800 */
[----:B------:R1:W-:Y:S04]  /*0370*/  STS [R20+0x80], R9 ;  /* 0x0000800914007388 */ /* 0x0003e80000000800 */
[----:B------:R2:W-:Y:S04]  /*0380*/  STS [R21+0x100], R10 ;  /* 0x0001000a15007388 */ /* 0x0005e80000000800 */
[----:B------:R-:W-:Y:S01]  /*0390*/  STS [R18+0x180], R11 ;  /* 0x0001800b12007388 */ /* 0x000fe20000000800 */
[----:B-1----:R-:W1:Y:S03]  /*03a0*/  LDC.64 R8, c[0x0][0x218] ;  /* 0x00008600ff087b82 */ /* 0x002e660000000a00 */
[----:B----4-:R3:W-:Y:S01]  /*03b0*/  STS [R19+0x40], R4 ;  /* 0x0000400413007388 */ /* 0x0107e20000000800 */
[C---:B--2---:R-:W-:Y:S01]  /*03c0*/  IMAD.SHL.U32 R10, R17.reuse, 0x400, RZ ;  /* 0x00000400110a7824 */ /* 0x044fe200078e00ff */
[----:B------:R-:W-:-:S02]  /*03d0*/  LOP3.LUT R17, R17, 0xffffffc0, RZ, 0xc0, !PT ;  /* 0xffffffc011117812 */ /* 0x000fc400078ec0ff */
[----:B------:R2:W-:Y:S02]  /*03e0*/  STS [R20+0xc0], R5 ;  /* 0x0000c00514007388 */ /* 0x0005e40000000800 */
[----:B------:R-:W-:Y:S02]  /*03f0*/  LOP3.LUT R10, R10, 0xffff0000, RZ, 0xc0, !PT ;  /* 0xffff00000a0a7812 */ /* 0x000fe400078ec0ff */
[----:B------:R-:W-:Y:S01]  /*0400*/  STS [R21+0x140], R6 ;  /* 0x0001400615007388 */ /* 0x000fe20000000800 */
[----:B---3--:R-:W-:-:S03]  /*0410*/  LOP3.LUT R4, R0, R3, RZ, 0xfc, !PT ;  /* 0x0000000300047212 */ /* 0x008fc600078efcff */
[----:B------:R-:W-:Y:S01]  /*0420*/  STS [R18+0x1c0], R7 ;  /* 0x0001c00712007388 */ /* 0x000fe20000000800 */
[----:B------:R-:W-:Y:S02]  /*0430*/  LOP3.LUT R0, R0, 0x10, R3, 0xfe, !PT ;  /* 0x0000001000007812 */ /* 0x000fe400078efe03 */
[----:B--2---:R-:W-:Y:S01]  /*0440*/  LOP3.LUT R5, R16, 0x200, RZ, 0xfc, !PT ;  /* 0x0000020010057812 */ /* 0x004fe200078efcff */
[----:B------:R-:W-:Y:S01]  /*0450*/  BAR.SYNC.DEFER_BLOCKING 0x0 ;  /* 0x0000000000007b1d */ /* 0x000fe20000010000 */
[----:B------:R-:W-:Y:S02]  /*0460*/  IADD3 R17, R10, R2, -R17 ;  /* 0x000000020a117210 */ /* 0x000fe40007ffe811 */
[----:B------:R-:W-:Y:S02]  /*0470*/  SHF.R.U32.HI R5, RZ, 0x3, R5 ;  /* 0x00000003ff057819 */ /* 0x000fe40000011605 */
[C---:B------:R-:W-:Y:S01]  /*0480*/  ISETP.LT.AND P1, PT, R4.reuse, 0x400, !P0 ;  /* 0x000004000400780c */ /* 0x040fe20004721270 */
[----:B------:R-:W-:Y:S01]  /*0490*/  IMAD R3, R4, 0x40, R17 ;  /* 0x0000004004037824 */ /* 0x000fe200078e0211 */
[----:B------:R-:W-:-:S02]  /*04a0*/  ISETP.LT.AND P0, PT, R0, 0x400, !P0 ;  /* 0x000004000000780c */ /* 0x000fc40004701270 */
[----:B------:R-:W-:Y:S01]  /*04b0*/  LOP3.LUT R5, R5, 0x7c, RZ, 0xc0, !PT ;  /* 0x0000007c05057812 */ /* 0x000fe200078ec0ff */
[----:B-1----:R-:W-:-:S04]  /*04c0*/  IMAD.WIDE R2, R3, 0x4, R8 ;  /* 0x0000000403027825 */ /* 0x002fc800078e0208 */
[----:B------:R-:W-:-:S05]  /*04d0*/  IMAD.IADD R5, R16, 0x1, R5 ;  /* 0x0000000110057824 */ /* 0x000fca00078e0205 */
[----:B------:R-:W-:Y:S01]  /*04e0*/  LEA R5, R5, UR4, 0x2 ;  /* 0x0000000405057c11 */ /* 0x000fe2000f8e10ff */
[----:B------:R-:W1:Y:S04]  /*04f0*/  LDS.128 R12, [R15] ;  /* 0x000000000f0c7984 */ /* 0x000e680000000c00 */
[----:B-1----:R1:W-:Y:S01]  /*0500*/  @P1 STG.E.128 desc[UR6][R2.64], R12 ;  /* 0x0000000c02001986 */ /* 0x0023e2000c101d06 */
[----:B------:R-:W-:Y:S05]  /*0510*/  @!P0 EXIT ;  /* 0x000000000000894d */ /* 0x000fea0003800000 */
[----:B------:R-:W0:Y:S01]  /*0520*/  LDS.128 R4, [R5+0x800] ;  /* 0x0008000005047984 */ /* 0x000e220000000c00 */
[----:B------:R-:W-:-:S04]  /*0530*/  IMAD R17, R0, 0x40, R17 ;  /* 0x0000004000117824 */ /* 0x000fc800078e0211 */
[----:B------:R-:W-:-:S05]  /*0540*/  IMAD.WIDE R8, R17, 0x4, R8 ;  /* 0x0000000411087825 */ /* 0x000fca00078e0208 */
[----:B0-----:R-:W-:Y:S01]  /*0550*/  STG.E.128 desc[UR6][R8.64], R4 ;  /* 0x0000000408007986 */ /* 0x001fe2000c101d06 */
[----:B------:R-:W-:Y:S05]  /*0560*/  EXIT ;  /* 0x000000000000794d */ /* 0x000fea0003800000 */
.L_x_0:
[----:B------:R-:W-:-:S00]  /*0570*/  BRA `(.L_x_0) ;  /* 0xfffffffc00fc7947 */ /* 0x000fc0000383ffff */
[----:B------:R-:W-:-:S00]  /*0580*/  NOP ;  /* 0x0000000000007918 */ /* 0x000fc00000000000 */
[----:B------:R-:W-:-:S00]  /*0590*/  NOP ;  /* 0x0000000000007918 */ /* 0x000fc00000000000 */
[----:B------:R-:W-:-:S00]  /*05a0*/  NOP ;  /* 0x0000000000007918 */ /* 0x000fc00000000000 */
[----:B------:R-:W-:-:S00]  /*05b0*/  NOP ;  /* 0x0000000000007918 */ /* 0x000fc00000000000 */
[----:B------:R-:W-:-:S00]  /*05c0*/  NOP ;  /* 0x0000000000007918 */ /* 0x000fc00000000000 */
[----:B------:R-:W-:-:S00]  /*05d0*/  NOP ;  /* 0x0000000000007918 */ /* 0x000fc00000000000 */
[----:B------:R-:W-:-:S00]  /*05e0*/  NOP ;  /* 0x0000000000007918 */ /* 0x000fc00000000000 */
[----:B------:R-:W-:-:S00]  /*05f0*/  NOP ;  /* 0x0000000000007918 */ /* 0x000fc00000000000 */
.L_x_1:


//--------------------- .nv.shared.triton_poi_fused_convolution_11 --------------------------
	.section	.nv.shared.triton_poi_fused_convolution_11,"aw",@nobits
	.sectionflags	@""
	.align	16
	.zero		1024


//--------------------- .nv.constant0.triton_poi_fused_convolution_11 --------------------------
	.section	.nv.constant0.triton_poi_fused_convolution_11,"a",@progbits
	.sectionflags	@""
	.align	4
.nv.constant0.triton_poi_fused_convolution_11:
	.zero		552
